	.headerflags	@"EF_CUDA_TEXMODE_UNIFIED EF_CUDA_64BIT_ADDRESS EF_CUDA_ACCELERATORS EF_CUDA_SM90 EF_CUDA_VIRTUAL_SM(EF_CUDA_SM90)"
	.elftype	@"ET_EXEC"


//--------------------- .nv.info                  --------------------------
	.section	.nv.info,"",@"SHT_CUDA_INFO"
	.align	4


	//----- nvinfo : EIATTR_REGCOUNT
	.align		4
        /*0000*/ 	.byte	0x04, 0x2f
        /*0002*/ 	.short	(.L_1 - .L_0)
	.align		4
.L_0:
        /*0004*/ 	.word	index@(triton_poi_fused_18)
        /*0008*/ 	.word	0x00000020


	//----- nvinfo : EIATTR_MIN_STACK_SIZE
	.align		4
.L_1:
        /*000c*/ 	.byte	0x04, 0x12
        /*000e*/ 	.short	(.L_3 - .L_2)
	.align		4
.L_2:
        /*0010*/ 	.word	index@(triton_poi_fused_18)
        /*0014*/ 	.word	0x00000000


	//----- nvinfo : EIATTR_FRAME_SIZE
	.align		4
.L_3:
        /*0018*/ 	.byte	0x04, 0x11
        /*001a*/ 	.short	(.L_5 - .L_4)
	.align		4
.L_4:
        /*001c*/ 	.word	index@(triton_poi_fused_18)
        /*0020*/ 	.word	0x00000000


	//----- nvinfo : EIATTR_MIN_STACK_SIZE
	.align		4
.L_5:
        /*0024*/ 	.byte	0x04, 0x12
        /*0026*/ 	.short	(.L_7 - .L_6)
	.align		4
.L_6:
        /*0028*/ 	.word	index@(triton_poi_fused_18)
        /*002c*/ 	.word	0x00000000
.L_7:


//--------------------- .nv.info.triton_poi_fused_18 --------------------------
	.section	.nv.info.triton_poi_fused_18,"",@"SHT_CUDA_INFO"
	.sectionflags	@""
	.align	4


	//----- nvinfo : EIATTR_CUDA_API_VERSION
	.align		4
        /*0000*/ 	.byte	0x04, 0x37
        /*0002*/ 	.short	(.L_9 - .L_8)
.L_8:
        /*0004*/ 	.word	0x0000007c


	//----- nvinfo : EIATTR_KPARAM_INFO
	.align		4
.L_9:
        /*0008*/ 	.byte	0x04, 0x17
        /*000a*/ 	.short	(.L_11 - .L_10)
.L_10:
        /*000c*/ 	.word	0x00000000
        /*0010*/ 	.short	0x0003
        /*0012*/ 	.short	0x0014
        /*0014*/ 	.byte	0x00, 0xf0, 0x11, 0x00


	//----- nvinfo : EIATTR_KPARAM_INFO
	.align		4
.L_11:
        /*0018*/ 	.byte	0x04, 0x17
        /*001a*/ 	.short	(.L_13 - .L_12)
.L_12:
        /*001c*/ 	.word	0x00000000
        /*0020*/ 	.short	0x0002
        /*0022*/ 	.short	0x0010
        /*0024*/ 	.byte	0x00, 0xf0, 0x11, 0x00


	//----- nvinfo : EIATTR_KPARAM_INFO
	.align		4
.L_13:
        /*0028*/ 	.byte	0x04, 0x17
        /*002a*/ 	.short	(.L_15 - .L_14)
.L_14:
        /*002c*/ 	.word	0x00000000
        /*0030*/ 	.short	0x0001
        /*0032*/ 	.short	0x0008
        /*0034*/ 	.byte	0x00, 0xf4, 0x21, 0x00


	//----- nvinfo : EIATTR_KPARAM_INFO
	.align		4
.L_15:
        /*0038*/ 	.byte	0x04, 0x17
        /*003a*/ 	.short	(.L_17 - .L_16)
.L_16:
        /*003c*/ 	.word	0x00000000
        /*0040*/ 	.short	0x0000
        /*0042*/ 	.short	0x0000
        /*0044*/ 	.byte	0x00, 0xf4, 0x21, 0x00


	//----- nvinfo : EIATTR_SPARSE_MMA_MASK
	.align		4
.L_17:
        /*0048*/ 	.byte	0x03, 0x50
        /*004a*/ 	.short	0x0000


	//----- nvinfo : EIATTR_MAXREG_COUNT
	.align		4
        /*004c*/ 	.byte	0x03, 0x1b
        /*004e*/ 	.short	0x00ff


	//----- nvinfo : EIATTR_EXIT_INSTR_OFFSETS
	.align		4
        /*0050*/ 	.byte	0x04, 0x1c
        /*0052*/ 	.short	(.L_19 - .L_18)


	//   ....[0]....
.L_18:
        /*0054*/ 	.word	0x00000640


	//   ....[1]....
        /*0058*/ 	.word	0x00000690


	//----- nvinfo : EIATTR_REQNTID
	.align		4
.L_19:
        /*005c*/ 	.byte	0x04, 0x10
        /*005e*/ 	.short	(.L_21 - .L_20)
.L_20:
        /*0060*/ 	.word	0x00000080
        /*0064*/ 	.word	0x00000001
        /*0068*/ 	.word	0x00000001


	//----- nvinfo : EIATTR_CBANK_PARAM_SIZE
	.align		4
.L_21:
        /*006c*/ 	.byte	0x03, 0x19
        /*006e*/ 	.short	0x0018


	//----- nvinfo : EIATTR_PARAM_CBANK
	.align		4
        /*0070*/ 	.byte	0x04, 0x0a
        /*0072*/ 	.short	(.L_23 - .L_22)
	.align		4
.L_22:
        /*0074*/ 	.word	index@(.nv.constant0.triton_poi_fused_18)
        /*0078*/ 	.short	0x0210
        /*007a*/ 	.short	0x0018


	//----- nvinfo : EIATTR_SW_WAR
	.align		4
.L_23:
        /*007c*/ 	.byte	0x04, 0x36
        /*007e*/ 	.short	(.L_25 - .L_24)
.L_24:
        /*0080*/ 	.word	0x00000008
.L_25:


//--------------------- .nv.callgraph             --------------------------
	.section	.nv.callgraph,"",@"SHT_CUDA_CALLGRAPH"
	.align	4
	.sectionentsize	8
	.align		4
        /*0000*/ 	.word	0x00000000
	.align		4
        /*0004*/ 	.word	0xffffffff
	.align		4
        /*0008*/ 	.word	0x00000000
	.align		4
        /*000c*/ 	.word	0xfffffffe
	.align		4
        /*0010*/ 	.word	0x00000000
	.align		4
        /*0014*/ 	.word	0xfffffffd
	.align		4
        /*0018*/ 	.word	0x00000000
	.align		4
        /*001c*/ 	.word	0xfffffffc


//--------------------- .text.triton_poi_fused_18 --------------------------
	.section	.text.triton_poi_fused_18,"ax",@progbits
	.sectionflags	@"SHF_BARRIERS=1"
	.align	128
        .global         triton_poi_fused_18
        .type           triton_poi_fused_18,@function
        .size           triton_poi_fused_18,(.L_x_1 - triton_poi_fused_18)
        .other          triton_poi_fused_18,@"STO_CUDA_ENTRY STV_DEFAULT"
triton_poi_fused_18:
.text.triton_poi_fused_18:
[----:B------:R-:W0:Y:S01]  /*0000*/  LDC R1, c[0x0][0x28] ;  /* 0x00000a00ff017b82 */ /* 0x000e220000000800 */
[----:B------:R-:W1:Y:S07]  /*0010*/  S2R R0, SR_TID.X ;  /* 0x0000000000007919 */ /* 0x000e6e0000002100 */
[----:B------:R-:W2:Y:S01]  /*0020*/  LDC.64 R16, c[0x0][0x210] ;  /* 0x00008400ff107b82 */ /* 0x000ea20000000a00 */
[----:B------:R-:W-:Y:S01]  /*0030*/  CS2R R20, SRZ ;  /* 0x0000000000147805 */ /* 0x000fe2000001ff00 */
[----:B------:R-:W-:Y:S01]  /*0040*/  IMAD.MOV.U32 R22, RZ, RZ, RZ ;  /* 0x000000ffff167224 */ /* 0x000fe200078e00ff */
[----:B------:R-:W3:Y:S01]  /*0050*/  S2R R19, SR_CTAID.X ;  /* 0x0000000000137919 */ /* 0x000ee20000002500 */
[----:B------:R-:W4:Y:S01]  /*0060*/  S2R R18, SR_CTAID.Y ;  /* 0x0000000000127919 */ /* 0x000f220000002600 */
[----:B------:R-:W-:Y:S01]  /*0070*/  ULDC.64 UR6, c[0x0][0x208] ;  /* 0x0000820000067ab9 */ /* 0x000fe20000000a00 */
[----:B-1----:R-:W-:-:S02]  /*0080*/  SHF.R.U32.HI R23, RZ, 0x2, R0 ;  /* 0x00000002ff177819 */ /* 0x002fc40000011600 */
[----:B------:R-:W-:Y:S02]  /*0090*/  LOP3.LUT R2, R0, 0x40, RZ, 0xc0, !PT ;  /* 0x0000004000027812 */ /* 0x000fe400078ec0ff */
[----:B------:R-:W-:Y:S01]  /*00a0*/  SGXT.U32 R23, R23, 0x4 ;  /* 0x000000041717781a */ /* 0x000fe20000000000 */
[----:B---3--:R-:W-:Y:S01]  /*00b0*/  IMAD.SHL.U32 R19, R19, 0x4, RZ ;  /* 0x0000000413137824 */ /* 0x008fe200078e00ff */
[----:B------:R-:W-:-:S04]  /*00c0*/  SHF.R.U32.HI R2, RZ, 0x2, R2 ;  /* 0x00000002ff027819 */ /* 0x000fc80000011602 */
[----:B------:R-:W-:Y:S01]  /*00d0*/  LOP3.LUT R23, R23, R2, RZ, 0xfc, !PT ;  /* 0x0000000217177212 */ /* 0x000fe200078efcff */
[----:B----4-:R-:W-:Y:S01]  /*00e0*/  IMAD.SHL.U32 R2, R18, 0x100, RZ ;  /* 0x0000010012027824 */ /* 0x010fe200078e00ff */
[----:B------:R-:W-:-:S04]  /*00f0*/  LOP3.LUT R8, R19, 0x3, R0, 0xf8, !PT ;  /* 0x0000000313087812 */ /* 0x000fc800078ef800 */
[----:B------:R-:W-:Y:S02]  /*0100*/  LOP3.LUT R4, R2, 0x20, R23, 0xfe, !PT ;  /* 0x0000002002047812 */ /* 0x000fe400078efe17 */
[----:B------:R-:W-:Y:S02]  /*0110*/  LOP3.LUT R5, R2, 0x40, R23, 0xfe, !PT ;  /* 0x0000004002057812 */ /* 0x000fe400078efe17 */
[----:B------:R-:W-:Y:S01]  /*0120*/  LOP3.LUT R3, R2, R23, RZ, 0xfc, !PT ;  /* 0x0000001702037212 */ /* 0x000fe200078efcff */
[--C-:B------:R-:W-:Y:S01]  /*0130*/  IMAD R9, R4, 0x3, R8.reuse ;  /* 0x0000000304097824 */ /* 0x100fe200078e0208 */
[----:B------:R-:W-:Y:S01]  /*0140*/  LOP3.LUT R6, R2, 0x60, R23, 0xfe, !PT ;  /* 0x0000006002067812 */ /* 0x000fe200078efe17 */
        /* <DEDUP_REMOVED lines=9> */
[----:B------:R-:W-:Y:S01]  /*01e0*/  ISETP.GE.AND P0, PT, R8, 0x3, PT ;  /* 0x000000030800780c */ /* 0x000fe20003f06270 */
[----:B------:R-:W-:-:S02]  /*01f0*/  IMAD R15, R15, 0x3, R8 ;  /* 0x000000030f0f7824 */ /* 0x000fc400078e0208 */
[----:B------:R-:W-:Y:S02]  /*0200*/  IMAD R25, R25, 0x3, R8 ;  /* 0x0000000319197824 */ /* 0x000fe400078e0208 */
[----:B--2---:R-:W-:-:S04]  /*0210*/  IMAD.WIDE R4, R9, 0x4, R16 ;  /* 0x0000000409047825 */ /* 0x004fc800078e0210 */
[----:B------:R-:W-:-:S04]  /*0220*/  IMAD.WIDE R6, R11, 0x4, R16 ;  /* 0x000000040b067825 */ /* 0x000fc800078e0210 */
[--C-:B------:R-:W-:Y:S01]  /*0230*/  IMAD.WIDE R2, R3, 0x4, R16.reuse ;  /* 0x0000000403027825 */ /* 0x100fe200078e0210 */
[----:B------:R-:W2:Y:S03]  /*0240*/  @!P0 LDG.E.EL R20, desc[UR6][R4.64] ;  /* 0x0000000604148981 */ /* 0x000ea6000c2e1900 */
[--C-:B------:R-:W-:Y:S01]  /*0250*/  IMAD.WIDE R8, R27, 0x4, R16.reuse ;  /* 0x000000041b087825 */ /* 0x100fe200078e0210 */
[----:B------:R-:W-:Y:S01]  /*0260*/  CS2R R26, SRZ ;  /* 0x00000000001a7805 */ /* 0x000fe2000001ff00 */
[----:B------:R1:W3:Y:S02]  /*0270*/  @!P0 LDG.E.EL R21, desc[UR6][R2.64] ;  /* 0x0000000602158981 */ /* 0x0002e4000c2e1900 */
[--C-:B------:R-:W-:Y:S02]  /*0280*/  IMAD.WIDE R10, R29, 0x4, R16.reuse ;  /* 0x000000041d0a7825 */ /* 0x100fe400078e0210 */
[----:B------:R-:W4:Y:S02]  /*0290*/  @!P0 LDG.E.EL R22, desc[UR6][R6.64] ;  /* 0x0000000606168981 */ /* 0x000f24000c2e1900 */
[----:B------:R-:W-:-:S02]  /*02a0*/  IMAD.WIDE R12, R13, 0x4, R16 ;  /* 0x000000040d0c7825 */ /* 0x000fc400078e0210 */
[----:B------:R-:W5:Y:S02]  /*02b0*/  @!P0 LDG.E.EL R26, desc[UR6][R10.64] ;  /* 0x000000060a1a8981 */ /* 0x000f64000c2e1900 */
[----:B------:R-:W-:-:S04]  /*02c0*/  IMAD.WIDE R14, R15, 0x4, R16 ;  /* 0x000000040f0e7825 */ /* 0x000fc800078e0210 */
[----:B------:R-:W-:Y:S01]  /*02d0*/  IMAD.WIDE R16, R25, 0x4, R16 ;  /* 0x0000000419107825 */ /* 0x000fe200078e0210 */
[----:B------:R-:W-:Y:S01]  /*02e0*/  CS2R R24, SRZ ;  /* 0x0000000000187805 */ /* 0x000fe2000001ff00 */
[----:B------:R-:W5:Y:S02]  /*02f0*/  @!P0 LDG.E.EL R27, desc[UR6][R14.64] ;  /* 0x000000060e1b8981 */ /* 0x000f64000c2e1900 */
[----:B------:R-:W-:-:S03]  /*0300*/  IMAD.MOV.U32 R28, RZ, RZ, RZ ;  /* 0x000000ffff1c7224 */ /* 0x000fc600078e00ff */
[----:B------:R1:W5:Y:S04]  /*0310*/  @!P0 LDG.E.EL R24, desc[UR6][R8.64] ;  /* 0x0000000608188981 */ /* 0x000368000c2e1900 */
[----:B------:R1:W5:Y:S04]  /*0320*/  @!P0 LDG.E.EL R25, desc[UR6][R12.64] ;  /* 0x000000060c198981 */ /* 0x000368000c2e1900 */
[----:B------:R-:W5:Y:S01]  /*0330*/  @!P0 LDG.E.EL R28, desc[UR6][R16.64] ;  /* 0x00000006101c8981 */ /* 0x000f62000c2e1900 */
[----:B------:R-:W1:Y:S02]  /*0340*/  S2UR UR5, SR_CgaCtaId ;  /* 0x00000000000579c3 */ /* 0x000e640000008800 */
[----:B-1----:R-:W-:Y:S01]  /*0350*/  IMAD.SHL.U32 R2, R0, 0x100, RZ ;  /* 0x0000010000027824 */ /* 0x002fe200078e00ff */
[----:B------:R-:W-:-:S04]  /*0360*/  UMOV UR4, 0x400 ;  /* 0x0000040000047882 */ /* 0x000fc80000000000 */
[----:B------:R-:W-:-:S04]  /*0370*/  LOP3.LUT R2, R2, 0x300, RZ, 0xc0, !PT ;  /* 0x0000030002027812 */ /* 0x000fc800078ec0ff */
[----:B------:R-:W-:Y:S01]  /*0380*/  LOP3.LUT R23, R23, R2, RZ, 0xfc, !PT ;  /* 0x0000000217177212 */ /* 0x000fe200078efcff */
[----:B0-----:R-:W-:-:S06]  /*0390*/  UPRMT UR4, UR5, 0x654, UR4 ;  /* 0x0000065405047896 */ /* 0x001fcc0008000004 */
[----:B------:R-:W-:-:S05]  /*03a0*/  LEA.HI R2, R2, UR4, RZ, 0x1c ;  /* 0x0000000402027c11 */ /* 0x000fca000f8fe0ff */
[----:B------:R-:W-:Y:S01]  /*03b0*/  IMAD R23, R23, 0x4, R2 ;  /* 0x0000000417177824 */ /* 0x000fe200078e0202 */
[----:B------:R-:W-:Y:S01]  /*03c0*/  SHF.R.U32.HI R2, RZ, 0x2, R0 ;  /* 0x00000002ff027819 */ /* 0x000fe20000011600 */
[----:B------:R-:W-:-:S03]  /*03d0*/  IMAD.SHL.U32 R3, R0, 0x4, RZ ;  /* 0x0000000400037824 */ /* 0x000fc600078e00ff */
[----:B------:R-:W-:Y:S02]  /*03e0*/  LOP3.LUT R2, R2, 0x10, RZ, 0xc0, !PT ;  /* 0x0000001002027812 */ /* 0x000fe400078ec0ff */
[----:B------:R-:W-:-:S03]  /*03f0*/  LOP3.LUT R8, R3, 0x1fc, RZ, 0xc0, !PT ;  /* 0x000001fc03087812 */ /* 0x000fc600078ec0ff */
[----:B------:R-:W-:-:S04]  /*0400*/  VIADD R5, R2, UR4 ;  /* 0x0000000402057c36 */ /* 0x000fc80008000000 */
[----:B------:R-:W-:Y:S01]  /*0410*/  IMAD R5, R8, 0x4, R5 ;  /* 0x0000000408057824 */ /* 0x000fe200078e0205 */
[--C-:B------:R-:W-:Y:S02]  /*0420*/  SHF.R.S32.HI R9, RZ, 0x17, R18.reuse ;  /* 0x00000017ff097819 */ /* 0x100fe40000011412 */
[----:B------:R-:W-:Y:S02]  /*0430*/  LOP3.LUT R3, R3, 0xfc, RZ, 0xc0, !PT ;  /* 0x000000fc03037812 */ /* 0x000fe400078ec0ff */
[----:B------:R-:W-:Y:S02]  /*0440*/  SGXT R9, R9, 0x1 ;  /* 0x000000010909781a */ /* 0x000fe40000000200 */
[----:B------:R-:W-:Y:S02]  /*0450*/  PRMT R18, R3, 0x6540, R18 ;  /* 0x0000654003127816 */ /* 0x000fe40000000012 */
[----:B------:R-:W0:Y:S02]  /*0460*/  LDC.64 R2, c[0x0][0x218] ;  /* 0x00008600ff027b82 */ /* 0x000e240000000a00 */
[----:B------:R-:W-:-:S02]  /*0470*/  LEA.HI R9, R9, R18, RZ, 0x6 ;  /* 0x0000001209097211 */ /* 0x000fc400078f30ff */
[----:B------:R-:W-:Y:S02]  /*0480*/  SHF.R.U32.HI R0, RZ, 0x6, R0 ;  /* 0x00000006ff007819 */ /* 0x000fe40000011600 */
[----:B------:R-:W-:Y:S02]  /*0490*/  LOP3.LUT R11, R9, 0xffffffc0, RZ, 0xc0, !PT ;  /* 0xffffffc0090b7812 */ /* 0x000fe400078ec0ff */
[----:B------:R-:W-:Y:S02]  /*04a0*/  SGXT.U32 R0, R0, 0x1 ;  /* 0x000000010000781a */ /* 0x000fe40000000000 */
[----:B------:R-:W-:Y:S01]  /*04b0*/  SHF.R.S32.HI R9, RZ, 0x6, R9 ;  /* 0x00000006ff097819 */ /* 0x000fe20000011409 */
[----:B------:R-:W-:Y:S01]  /*04c0*/  IMAD.IADD R18, R18, 0x1, -R11 ;  /* 0x0000000112127824 */ /* 0x000fe200078e0a0b */
[----:B------:R-:W-:Y:S02]  /*04d0*/  LOP3.LUT R0, R19, R0, RZ, 0xfc, !PT ;  /* 0x0000000013007212 */ /* 0x000fe400078efcff */
[----:B------:R-:W-:Y:S01]  /*04e0*/  LOP3.LUT R10, R8, 0x200, RZ, 0xfc, !PT ;  /* 0x00000200080a7812 */ /* 0x000fe200078efcff */
[----:B------:R-:W-:Y:S01]  /*04f0*/  IMAD R18, R9, 0xc0, R18 ;  /* 0x000000c009127824 */ /* 0x000fe200078e0212 */
[----:B------:R-:W-:-:S02]  /*0500*/  LOP3.LUT R9, R0, 0x2, RZ, 0xfc, !PT ;  /* 0x0000000200097812 */ /* 0x000fc400078efcff */
[----:B------:R-:W-:Y:S02]  /*0510*/  SHF.R.U32.HI R10, RZ, 0x4, R10 ;  /* 0x00000004ff0a7819 */ /* 0x000fe4000001160a */
[----:B------:R-:W-:Y:S02]  /*0520*/  ISETP.GE.AND P1, PT, R0, 0x3, PT ;  /* 0x000000030000780c */ /* 0x000fe40003f26270 */
[----:B------:R-:W-:Y:S02]  /*0530*/  ISETP.GE.AND P0, PT, R9, 0x3, PT ;  /* 0x000000030900780c */ /* 0x000fe40003f06270 */
[----:B------:R-:W-:Y:S01]  /*0540*/  LOP3.LUT R10, R10, 0x30, RZ, 0xc0, !PT ;  /* 0x000000300a0a7812 */ /* 0x000fe200078ec0ff */
[----:B------:R-:W-:-:S04]  /*0550*/  IMAD R11, R0, 0x40, R18 ;  /* 0x00000040000b7824 */ /* 0x000fc800078e0212 */
[----:B------:R-:W-:Y:S02]  /*0560*/  VIADD R13, R10, UR4 ;  /* 0x000000040a0d7c36 */ /* 0x000fe40008000000 */
[----:B0-----:R-:W-:-:S04]  /*0570*/  IMAD.WIDE R10, R11, 0x4, R2 ;  /* 0x000000040b0a7825 */ /* 0x001fc800078e0202 */
[----:B------:R-:W-:Y:S01]  /*0580*/  IMAD R13, R8, 0x4, R13 ;  /* 0x00000004080d7824 */ /* 0x000fe200078e020d */
[----:B--2---:R-:W-:Y:S04]  /*0590*/  STS [R23+0x80], R20 ;  /* 0x0000801417007388 */ /* 0x004fe80000000800 */
[----:B---3--:R-:W-:Y:S04]  /*05a0*/  STS [R23], R21 ;  /* 0x0000001517007388 */ /* 0x008fe80000000800 */
[----:B----4-:R-:W-:Y:S04]  /*05b0*/  STS [R23+0x100], R22 ;  /* 0x0001001617007388 */ /* 0x010fe80000000800 */
[----:B-----5:R-:W-:Y:S04]  /*05c0*/  STS [R23+0x200], R26 ;  /* 0x0002001a17007388 */ /* 0x020fe80000000800 */
[----:B------:R-:W-:Y:S04]  /*05d0*/  STS [R23+0x300], R27 ;  /* 0x0003001b17007388 */ /* 0x000fe80000000800 */
[----:B------:R-:W-:Y:S04]  /*05e0*/  STS [R23+0x180], R24 ;  /* 0x0001801817007388 */ /* 0x000fe80000000800 */
[----:B------:R-:W-:Y:S04]  /*05f0*/  STS [R23+0x280], R25 ;  /* 0x0002801917007388 */ /* 0x000fe80000000800 */
[----:B------:R-:W-:Y:S01]  /*0600*/  STS [R23+0x380], R28 ;  /* 0x0003801c17007388 */ /* 0x000fe20000000800 */
[----:B------:R-:W-:Y:S06]  /*0610*/  BAR.SYNC.DEFER_BLOCKING 0x0 ;  /* 0x0000000000007b1d */ /* 0x000fec0000010000 */
[----:B------:R-:W0:Y:S04]  /*0620*/  LDS.128 R4, [R5] ;  /* 0x0000000005047984 */ /* 0x000e280000000c00 */
[----:B0-----:R0:W-:Y:S02]  /*0630*/  @!P1 STG.E.128 desc[UR6][R10.64], R4 ;  /* 0x000000040a009986 */ /* 0x0011e4000c101d06 */
[----:B0-----:R-:W-:Y:S05]  /*0640*/  @P0 EXIT ;  /* 0x000000000000094d */ /* 0x001fea0003800000 */
[----:B------:R-:W0:Y:S01]  /*0650*/  LDS.128 R12, [R13+0x800] ;  /* 0x000800000d0c7984 */ /* 0x000e220000000c00 */
[----:B------:R-:W-:-:S04]  /*0660*/  IMAD R9, R9, 0x40, R18 ;  /* 0x0000004009097824 */ /* 0x000fc800078e0212 */
[----:B------:R-:W-:-:S05]  /*0670*/  IMAD.WIDE R2, R9, 0x4, R2 ;  /* 0x0000000409027825 */ /* 0x000fca00078e0202 */
[----:B0-----:R-:W-:Y:S01]  /*0680*/  STG.E.128 desc[UR6][R2.64], R12 ;  /* 0x0000000c02007986 */ /* 0x001fe2000c101d06 */
[----:B------:R-:W-:Y:S05]  /*0690*/  EXIT ;  /* 0x000000000000794d */ /* 0x000fea0003800000 */
.L_x_0:
[----:B------:R-:W-:-:S00]  /*06a0*/  BRA `(.L_x_0) ;  /* 0xfffffffc00fc7947 */ /* 0x000fc0000383ffff */
[----:B------:R-:W-:-:S00]  /*06b0*/  NOP ;  /* 0x0000000000007918 */ /* 0x000fc00000000000 */
        /* <DEDUP_REMOVED lines=12> */
.L_x_1:


//--------------------- .nv.shared.triton_poi_fused_18 --------------------------
	.section	.nv.shared.triton_poi_fused_18,"aw",@nobits
	.sectionflags	@""
	.align	16
	.zero		1024


//--------------------- .nv.constant0.triton_poi_fused_18 --------------------------
	.section	.nv.constant0.triton_poi_fused_18,"a",@progbits
	.sectionflags	@""
	.align	4
.nv.constant0.triton_poi_fused_18:
	.zero		552
